//
// Generated by NVIDIA NVVM Compiler
//
// Compiler Build ID: CL-36424714
// Cuda compilation tools, release 13.0, V13.0.88
// Based on NVVM 20.0.0
//

.version 9.0
.target sm_100
.address_size 64

	// .globl	_Z8doublifyPf
.extern .func  (.param .b32 func_retval0) vprintf
(
	.param .b64 vprintf_param_0,
	.param .b64 vprintf_param_1
)
;
.global .align 1 .b8 $str[8] = {105, 100, 120, 32, 37, 100, 10};
.global .align 1 .b8 $str$1[12] = {105, 100, 120, 32, 105, 110, 58, 32, 37, 102, 10};
.global .align 1 .b8 $str$2[13] = {105, 100, 120, 32, 111, 117, 116, 58, 32, 37, 102, 10};

.visible .entry _Z8doublifyPf(
	.param .u64 .ptr .align 1 _Z8doublifyPf_param_0
)
{
	.local .align 8 .b8 	__local_depot0[8];
	.reg .b64 	%SP;
	.reg .b64 	%SPL;
	.reg .b32 	%r<11>;
	.reg .b32 	%f<4>;
	.reg .b64 	%rd<13>;
	.reg .b64 	%fd<3>;

	mov.u64 	%SPL, __local_depot0;
	cvta.local.u64 	%SP, %SPL;
	ld.param.u64 	%rd1, [_Z8doublifyPf_param_0];
	cvta.to.global.u64 	%rd2, %rd1;
	add.u64 	%rd3, %SP, 0;
	add.u64 	%rd4, %SPL, 0;
	mov.u32 	%r1, %tid.x;
	mov.u32 	%r2, %tid.y;
	shl.b32 	%r3, %r2, 2;
	add.s32 	%r4, %r3, %r1;
	st.local.u32 	[%rd4], %r4;
	mov.u64 	%rd5, $str;
	cvta.global.u64 	%rd6, %rd5;
	{ // callseq 0, 0
	.param .b64 param0;
	st.param.b64 	[param0], %rd6;
	.param .b64 param1;
	st.param.b64 	[param1], %rd3;
	.param .b32 retval0;
	call.uni (retval0), 
	vprintf, 
	(
	param0, 
	param1
	);
	ld.param.b32 	%r5, [retval0];
	} // callseq 0
	mul.wide.u32 	%rd7, %r4, 4;
	add.s64 	%rd8, %rd2, %rd7;
	ld.global.f32 	%f1, [%rd8];
	cvt.f64.f32 	%fd1, %f1;
	st.local.f64 	[%rd4], %fd1;
	mov.u64 	%rd9, $str$1;
	cvta.global.u64 	%rd10, %rd9;
	{ // callseq 1, 0
	.param .b64 param0;
	st.param.b64 	[param0], %rd10;
	.param .b64 param1;
	st.param.b64 	[param1], %rd3;
	.param .b32 retval0;
	call.uni (retval0), 
	vprintf, 
	(
	param0, 
	param1
	);
	ld.param.b32 	%r7, [retval0];
	} // callseq 1
	ld.global.f32 	%f2, [%rd8];
	add.f32 	%f3, %f2, %f2;
	st.global.f32 	[%rd8], %f3;
	cvt.f64.f32 	%fd2, %f3;
	st.local.f64 	[%rd4], %fd2;
	mov.u64 	%rd11, $str$2;
	cvta.global.u64 	%rd12, %rd11;
	{ // callseq 2, 0
	.param .b64 param0;
	st.param.b64 	[param0], %rd12;
	.param .b64 param1;
	st.param.b64 	[param1], %rd3;
	.param .b32 retval0;
	call.uni (retval0), 
	vprintf, 
	(
	param0, 
	param1
	);
	ld.param.b32 	%r9, [retval0];
	} // callseq 2
	ret;

}


// ===== COMPILED SASS (sm_100) =====

	.target	sm_100

	.elftype	@"ET_EXEC"


//--------------------- .note.nv.tkinfo           --------------------------
	.section	.note.nv.tkinfo,"",@"SHT_NOTE"
	.sectionflags	@"SHF_NOTE_NV_TKINFO"
	.tkinfo
        /*0018*/ 	.word	0x00000002
        /*0030*/ 	.string	""
        /*0030*/ 	.string	"ptxas"
        /*0030*/ 	.string	"Cuda compilation tools, release 13.0, V13.0.88"
        /*0030*/ 	.string	"Build cuda_13.0.r13.0/compiler.36424714_0"
        /*0030*/ 	.string	"-arch sm_100 -m 64 "



//--------------------- .note.nv.cuinfo           --------------------------
	.section	.note.nv.cuinfo,"",@"SHT_NOTE"
	.sectionflags	@"SHF_NOTE_NV_CUINFO"
        /*0018*/ 	.short	0x0002
        /*001a*/ 	.short	0x0064
        /*001c*/ 	.short	0x0082
	.zero		2


//--------------------- .nv.info                  --------------------------
	.section	.nv.info,"",@"SHT_CUDA_INFO"
	.align	4


	//----- nvinfo : EIATTR_REGCOUNT
	.align		4
        /*0000*/ 	.byte	0x04, 0x2f
        /*0002*/ 	.short	(.L_4 - .L_3)
	.align		4
.L_3:
        /*0004*/ 	.word	index@(_Z8doublifyPf)
        /*0008*/ 	.word	0x00000018


	//----- nvinfo : EIATTR_FRAME_SIZE
	.align		4
.L_4:
        /*000c*/ 	.byte	0x04, 0x11
        /*000e*/ 	.short	(.L_6 - .L_5)
	.align		4
.L_5:
        /*0010*/ 	.word	index@(_Z8doublifyPf)
        /*0014*/ 	.word	0x00000008


	//----- nvinfo : EIATTR_MIN_STACK_SIZE
	.align		4
.L_6:
        /*0018*/ 	.byte	0x04, 0x12
        /*001a*/ 	.short	(.L_8 - .L_7)
	.align		4
.L_7:
        /*001c*/ 	.word	index@(_Z8doublifyPf)
        /*0020*/ 	.word	0x00000008
.L_8:


//--------------------- .nv.compat                --------------------------
	.section	.nv.compat,"",@"SHT_CUDA_COMPAT_INFO"
	.align	4
        /*0000*/ 	.byte	0x02, 0x09, 0x00, 0x00, 0x02, 0x02, 0x01, 0x00, 0x02, 0x05, 0x05, 0x00, 0x03, 0x07, 0x01, 0x01
        /*0010*/ 	.byte	0x02, 0x03, 0x00, 0x00, 0x02, 0x06, 0x01, 0x00, 0x04, 0x0b, 0x08, 0x00, 0x09, 0x00, 0x00, 0x00
        /*0020*/ 	.byte	0x00, 0x00, 0x00, 0x00


//--------------------- .nv.info._Z8doublifyPf    --------------------------
	.section	.nv.info._Z8doublifyPf,"",@"SHT_CUDA_INFO"
	.sectionflags	@""
	.align	4


	//----- nvinfo : EIATTR_CUDA_API_VERSION
	.align		4
        /*0000*/ 	.byte	0x04, 0x37
        /*0002*/ 	.short	(.L_10 - .L_9)
.L_9:
        /*0004*/ 	.word	0x00000082


	//----- nvinfo : EIATTR_KPARAM_INFO
	.align		4
.L_10:
        /*0008*/ 	.byte	0x04, 0x17
        /*000a*/ 	.short	(.L_12 - .L_11)
.L_11:
        /*000c*/ 	.word	0x00000000
        /*0010*/ 	.short	0x0000
        /*0012*/ 	.short	0x0000
        /*0014*/ 	.byte	0x00, 0xf5, 0x21, 0x00


	//----- nvinfo : EIATTR_SPARSE_MMA_MASK
	.align		4
.L_12:
        /*0018*/ 	.byte	0x03, 0x50
        /*001a*/ 	.short	0x0000


	//----- nvinfo : EIATTR_MAXREG_COUNT
	.align		4
        /*001c*/ 	.byte	0x03, 0x1b
        /*001e*/ 	.short	0x00ff


	//----- nvinfo : EIATTR_EXTERNS
	.align		4
        /*0020*/ 	.byte	0x04, 0x0f
        /*0022*/ 	.short	(.L_14 - .L_13)


	//   ....[0]....
	.align		4
.L_13:
        /*0024*/ 	.word	index@(vprintf)


	//----- nvinfo : EIATTR_MERCURY_ISA_VERSION
	.align		4
.L_14:
        /*0028*/ 	.byte	0x03, 0x5f
        /*002a*/ 	.short	0x0101


	//----- nvinfo : EIATTR_VRC_CTA_INIT_COUNT
	.align		4
        /*002c*/ 	.byte	0x02, 0x4a
	.zero		1
	.zero		1


	//----- nvinfo : EIATTR_SYSCALL_OFFSETS
	.align		4
        /*0030*/ 	.byte	0x04, 0x46
        /*0032*/ 	.short	(.L_16 - .L_15)


	//   ....[0]....
.L_15:
        /*0034*/ 	.word	0x00000130


	//   ....[1]....
        /*0038*/ 	.word	0x00000200


	//   ....[2]....
        /*003c*/ 	.word	0x000002d0


	//----- nvinfo : EIATTR_EXIT_INSTR_OFFSETS
	.align		4
.L_16:
        /*0040*/ 	.byte	0x04, 0x1c
        /*0042*/ 	.short	(.L_18 - .L_17)


	//   ....[0]....
.L_17:
        /*0044*/ 	.word	0x000002e0


	//----- nvinfo : EIATTR_CBANK_PARAM_SIZE
	.align		4
.L_18:
        /*0048*/ 	.byte	0x03, 0x19
        /*004a*/ 	.short	0x0008


	//----- nvinfo : EIATTR_PARAM_CBANK
	.align		4
        /*004c*/ 	.byte	0x04, 0x0a
        /*004e*/ 	.short	(.L_20 - .L_19)
	.align		4
.L_19:
        /*0050*/ 	.word	index@(.nv.constant0._Z8doublifyPf)
        /*0054*/ 	.short	0x0380
        /*0056*/ 	.short	0x0008


	//----- nvinfo : EIATTR_SW_WAR
	.align		4
.L_20:
        /*0058*/ 	.byte	0x04, 0x36
        /*005a*/ 	.short	(.L_22 - .L_21)
.L_21:
        /*005c*/ 	.word	0x00000008
.L_22:


//--------------------- .nv.callgraph             --------------------------
	.section	.nv.callgraph,"",@"SHT_CUDA_CALLGRAPH"
	.align	4
	.sectionentsize	8
	.align		4
        /*0000*/ 	.word	0x00000000
	.align		4
        /*0004*/ 	.word	0xffffffff
	.align		4
        /*0008*/ 	.word	index@(_Z8doublifyPf)
	.align		4
        /*000c*/ 	.word	index@(vprintf)
	.align		4
        /*0010*/ 	.word	0x00000000
	.align		4
        /*0014*/ 	.word	0xfffffffe
	.align		4
        /*0018*/ 	.word	0x00000000
	.align		4
        /*001c*/ 	.word	0xfffffffd
	.align		4
        /*0020*/ 	.word	0x00000000
	.align		4
        /*0024*/ 	.word	0xfffffffc


//--------------------- .nv.constant4             --------------------------
	.section	.nv.constant4,"a",@progbits
	.align	8
	.align		8
.nv.constant4:
        /*0000*/ 	.dword	vprintf
	.align		8
        /*0008*/ 	.dword	$str
	.align		8
        /*0010*/ 	.dword	$str$1
	.align		8
        /*0018*/ 	.dword	$str$2


//--------------------- .text._Z8doublifyPf       --------------------------
	.section	.text._Z8doublifyPf,"ax",@progbits
	.align	128
        .global         _Z8doublifyPf
        .type           _Z8doublifyPf,@function
        .size           _Z8doublifyPf,(.L_x_4 - _Z8doublifyPf)
        .other          _Z8doublifyPf,@"STO_CUDA_ENTRY STV_DEFAULT"
_Z8doublifyPf:
.text._Z8doublifyPf:
[----:B------:R-:W0:Y:S01]  /*0000*/  LDC R1, c[0x0][0x37c] ;  /* 0x0000df00ff017b82 */ /* 0x000e220000000800 */
[----:B------:R-:W1:Y:S01]  /*0010*/  S2R R16, SR_TID.X ;  /* 0x0000000000107919 */ /* 0x000e620000002100 */
[----:B------:R-:W2:Y:S01]  /*0020*/  LDCU UR4, c[0x0][0x2f8] ;  /* 0x00005f00ff0477ac */ /* 0x000ea20008000800 */
[----:B0-----:R-:W-:Y:S01]  /*0030*/  VIADD R1, R1, 0xfffffff8 ;  /* 0xfffffff801017836 */ /* 0x001fe20000000000 */
[----:B------:R-:W-:Y:S01]  /*0040*/  MOV R19, 0x0 ;  /* 0x0000000000137802 */ /* 0x000fe20000000f00 */
[----:B------:R-:W1:Y:S01]  /*0050*/  S2R R3, SR_TID.Y ;  /* 0x0000000000037919 */ /* 0x000e620000002200 */
[----:B------:R-:W0:Y:S02]  /*0060*/  LDCU UR5, c[0x0][0x2fc] ;  /* 0x00005f80ff0577ac */ /* 0x000e240008000800 */
[----:B------:R3:W4:Y:S01]  /*0070*/  LDC.64 R8, c[0x4][R19] ;  /* 0x0100000013087b82 */ /* 0x0007220000000a00 */
[----:B------:R-:W5:Y:S01]  /*0080*/  LDCU.64 UR6, c[0x4][0x8] ;  /* 0x01000100ff0677ac */ /* 0x000f620008000a00 */
[----:B------:R-:W1:Y:S01]  /*0090*/  LDCU.64 UR36, c[0x0][0x358] ;  /* 0x00006b00ff2477ac */ /* 0x000e620008000a00 */
[----:B--2---:R-:W-:-:S04]  /*00a0*/  IADD3 R18, P0, PT, R1, UR4, RZ ;  /* 0x0000000401127c10 */ /* 0x004fc8000ff1e0ff */
[----:B0-----:R-:W-:Y:S01]  /*00b0*/  IADD3.X R2, PT, PT, RZ, UR5, RZ, P0, !PT ;  /* 0x00000005ff027c10 */ /* 0x001fe200087fe4ff */
[----:B------:R-:W-:Y:S02]  /*00c0*/  IMAD.MOV.U32 R6, RZ, RZ, R18 ;  /* 0x000000ffff067224 */ /* 0x000fe400078e0012 */
[----:B-----5:R-:W-:Y:S01]  /*00d0*/  IMAD.U32 R4, RZ, RZ, UR6 ;  /* 0x00000006ff047e24 */ /* 0x020fe2000f8e00ff */
[----:B------:R-:W-:Y:S02]  /*00e0*/  MOV R5, UR7 ;  /* 0x0000000700057c02 */ /* 0x000fe40008000f00 */
[----:B------:R-:W-:Y:S01]  /*00f0*/  MOV R7, R2 ;  /* 0x0000000200077202 */ /* 0x000fe20000000f00 */
[----:B-1----:R-:W-:-:S05]  /*0100*/  IMAD R16, R3, 0x4, R16 ;  /* 0x0000000403107824 */ /* 0x002fca00078e0210 */
[----:B------:R3:W-:Y:S02]  /*0110*/  STL [R1], R16 ;  /* 0x0000001001007387 */ /* 0x0007e40000100800 */
[----:B------:R-:W-:-:S07]  /*0120*/  LEPC R20, `(.L_x_0) ;  /* 0x000000001014794e */ /* 0x000fce0000000000 */
[----:B---34-:R-:W-:Y:S05]  /*0130*/  CALL.ABS.NOINC R8 ;  /* 0x0000000008007343 */ /* 0x018fea0003c00000 */
.L_x_0:
[----:B------:R-:W0:Y:S01]  /*0140*/  LDC.64 R4, c[0x0][0x380] ;  /* 0x0000e000ff047b82 */ /* 0x000e220000000a00 */
[----:B------:R-:W1:Y:S01]  /*0150*/  LDCU.64 UR4, c[0x4][0x10] ;  /* 0x01000200ff0477ac */ /* 0x000e620008000a00 */
[----:B0-----:R-:W-:-:S05]  /*0160*/  IMAD.WIDE.U32 R16, R16, 0x4, R4 ;  /* 0x0000000410107825 */ /* 0x001fca00078e0004 */
[----:B------:R-:W2:Y:S01]  /*0170*/  LDG.E R0, desc[UR36][R16.64] ;  /* 0x0000002410007981 */ /* 0x000ea2000c1e1900 */
[----:B------:R0:W3:Y:S01]  /*0180*/  LDC.64 R10, c[0x4][R19] ;  /* 0x01000000130a7b82 */ /* 0x0000e20000000a00 */
[----:B-1----:R-:W-:Y:S01]  /*0190*/  IMAD.U32 R4, RZ, RZ, UR4 ;  /* 0x00000004ff047e24 */ /* 0x002fe2000f8e00ff */
[----:B------:R-:W-:Y:S01]  /*01a0*/  MOV R5, UR5 ;  /* 0x0000000500057c02 */ /* 0x000fe20008000f00 */
[----:B------:R-:W-:Y:S01]  /*01b0*/  IMAD.MOV.U32 R6, RZ, RZ, R18 ;  /* 0x000000ffff067224 */ /* 0x000fe200078e0012 */
[----:B------:R-:W-:Y:S01]  /*01c0*/  MOV R7, R2 ;  /* 0x0000000200077202 */ /* 0x000fe20000000f00 */
[----:B--2---:R-:W1:Y:S02]  /*01d0*/  F2F.F64.F32 R8, R0 ;  /* 0x0000000000087310 */ /* 0x004e640000201800 */
[----:B-1-3--:R0:W-:Y:S04]  /*01e0*/  STL.64 [R1], R8 ;  /* 0x0000000801007387 */ /* 0x00a1e80000100a00 */
[----:B------:R-:W-:-:S07]  /*01f0*/  LEPC R20, `(.L_x_1) ;  /* 0x000000001014794e */ /* 0x000fce0000000000 */
[----:B0-----:R-:W-:Y:S05]  /*0200*/  CALL.ABS.NOINC R10 ;  /* 0x000000000a007343 */ /* 0x001fea0003c00000 */
.L_x_1:
[----:B------:R-:W2:Y:S01]  /*0210*/  LDG.E R3, desc[UR36][R16.64] ;  /* 0x0000002410037981 */ /* 0x000ea2000c1e1900 */
[----:B------:R0:W1:Y:S01]  /*0220*/  LDC.64 R10, c[0x4][R19] ;  /* 0x01000000130a7b82 */ /* 0x0000620000000a00 */
[----:B------:R-:W3:Y:S01]  /*0230*/  LDCU.64 UR4, c[0x4][0x18] ;  /* 0x01000300ff0477ac */ /* 0x000ee20008000a00 */
[----:B------:R-:W-:Y:S01]  /*0240*/  IMAD.MOV.U32 R6, RZ, RZ, R18 ;  /* 0x000000ffff067224 */ /* 0x000fe200078e0012 */
[----:B------:R-:W-:Y:S01]  /*0250*/  MOV R7, R2 ;  /* 0x0000000200077202 */ /* 0x000fe20000000f00 */
[----:B---3--:R-:W-:Y:S01]  /*0260*/  IMAD.U32 R4, RZ, RZ, UR4 ;  /* 0x00000004ff047e24 */ /* 0x008fe2000f8e00ff */
[----:B------:R-:W-:Y:S01]  /*0270*/  MOV R5, UR5 ;  /* 0x0000000500057c02 */ /* 0x000fe20008000f00 */
[----:B--2---:R-:W-:-:S04]  /*0280*/  FADD R3, R3, R3 ;  /* 0x0000000303037221 */ /* 0x004fc80000000000 */
[----:B------:R-:W2:Y:S01]  /*0290*/  F2F.F64.F32 R8, R3 ;  /* 0x0000000300087310 */ /* 0x000ea20000201800 */
[----:B------:R0:W-:Y:S04]  /*02a0*/  STG.E desc[UR36][R16.64], R3 ;  /* 0x0000000310007986 */ /* 0x0001e8000c101924 */
[----:B-12---:R0:W-:Y:S02]  /*02b0*/  STL.64 [R1], R8 ;  /* 0x0000000801007387 */ /* 0x0061e40000100a00 */
[----:B------:R-:W-:-:S07]  /*02c0*/  LEPC R20, `(.L_x_2) ;  /* 0x000000001014794e */ /* 0x000fce0000000000 */
[----:B0-----:R-:W-:Y:S05]  /*02d0*/  CALL.ABS.NOINC R10 ;  /* 0x000000000a007343 */ /* 0x001fea0003c00000 */
.L_x_2:
[----:B------:R-:W-:Y:S05]  /*02e0*/  EXIT ;  /* 0x000000000000794d */ /* 0x000fea0003800000 */
.L_x_3:
[----:B------:R-:W-:-:S00]  /*02f0*/  BRA `(.L_x_3) ;  /* 0xfffffffc00fc7947 */ /* 0x000fc0000383ffff */
[----:B------:R-:W-:-:S00]  /*0300*/  NOP ;  /* 0x0000000000007918 */ /* 0x000fc00000000000 */
[----:B------:R-:W-:-:S00]  /*0310*/  NOP ;  /* 0x0000000000007918 */ /* 0x000fc00000000000 */
[----:B------:R-:W-:-:S00]  /*0320*/  NOP ;  /* 0x0000000000007918 */ /* 0x000fc00000000000 */
[----:B------:R-:W-:-:S00]  /*0330*/  NOP ;  /* 0x0000000000007918 */ /* 0x000fc00000000000 */
[----:B------:R-:W-:-:S00]  /*0340*/  NOP ;  /* 0x0000000000007918 */ /* 0x000fc00000000000 */
[----:B------:R-:W-:-:S00]  /*0350*/  NOP ;  /* 0x0000000000007918 */ /* 0x000fc00000000000 */
[----:B------:R-:W-:-:S00]  /*0360*/  NOP ;  /* 0x0000000000007918 */ /* 0x000fc00000000000 */
[----:B------:R-:W-:-:S00]  /*0370*/  NOP ;  /* 0x0000000000007918 */ /* 0x000fc00000000000 */
.L_x_4:


//--------------------- .nv.global.init           --------------------------
	.section	.nv.global.init,"aw",@progbits
.nv.global.init:
	.type		$str,@object
	.size		$str,($str$1 - $str)
$str:
        /*0000*/ 	.byte	0x69, 0x64, 0x78, 0x20, 0x25, 0x64, 0x0a, 0x00
	.type		$str$1,@object
	.size		$str$1,($str$2 - $str$1)
$str$1:
        /*0008*/ 	.byte	0x69, 0x64, 0x78, 0x20, 0x69, 0x6e, 0x3a, 0x20, 0x25, 0x66, 0x0a, 0x00
	.type		$str$2,@object
	.size		$str$2,(.L_2 - $str$2)
$str$2:
        /*0014*/ 	.byte	0x69, 0x64, 0x78, 0x20, 0x6f, 0x75, 0x74, 0x3a, 0x20, 0x25, 0x66, 0x0a, 0x00
.L_2:


//--------------------- .nv.shared.reserved.0     --------------------------
	.section	.nv.shared.reserved.0,"aw",@nobits
	.weak		__nv_reservedSMEM_offset_0_alias
	.size		__nv_reservedSMEM_offset_0_alias, 0, 64
	.other		__nv_reservedSMEM_offset_0_alias,@"STO_CUDA_RESERVED_SHARED STV_DEFAULT"
__nv_reservedSMEM_offset_0_alias:
	.zero		0
	.zero		64


//--------------------- .nv.constant0._Z8doublifyPf --------------------------
	.section	.nv.constant0._Z8doublifyPf,"a",@progbits
	.sectionflags	@""
	.align	4
.nv.constant0._Z8doublifyPf:
	.zero		904


//--------------------- SYMBOLS --------------------------

	.type		.nv.reservedSmem.offset0,@object
	.size		.nv.reservedSmem.offset0,0x4
	.type		vprintf,@function
